	.headerflags	@"EF_CUDA_TEXMODE_UNIFIED EF_CUDA_64BIT_ADDRESS EF_CUDA_ACCELERATORS EF_CUDA_SM90 EF_CUDA_VIRTUAL_SM(EF_CUDA_SM90)"
	.elftype	@"ET_EXEC"


//--------------------- .nv.info                  --------------------------
	.section	.nv.info,"",@"SHT_CUDA_INFO"
	.align	4


	//----- nvinfo : EIATTR_REGCOUNT
	.align		4
        /*0000*/ 	.byte	0x04, 0x2f
        /*0002*/ 	.short	(.L_1 - .L_0)
	.align		4
.L_0:
        /*0004*/ 	.word	index@(triton_poi_fused_convolution_6)
        /*0008*/ 	.word	0x00000020


	//----- nvinfo : EIATTR_MIN_STACK_SIZE
	.align		4
.L_1:
        /*000c*/ 	.byte	0x04, 0x12
        /*000e*/ 	.short	(.L_3 - .L_2)
	.align		4
.L_2:
        /*0010*/ 	.word	index@(triton_poi_fused_convolution_6)
        /*0014*/ 	.word	0x00000000


	//----- nvinfo : EIATTR_FRAME_SIZE
	.align		4
.L_3:
        /*0018*/ 	.byte	0x04, 0x11
        /*001a*/ 	.short	(.L_5 - .L_4)
	.align		4
.L_4:
        /*001c*/ 	.word	index@(triton_poi_fused_convolution_6)
        /*0020*/ 	.word	0x00000000


	//----- nvinfo : EIATTR_MIN_STACK_SIZE
	.align		4
.L_5:
        /*0024*/ 	.byte	0x04, 0x12
        /*0026*/ 	.short	(.L_7 - .L_6)
	.align		4
.L_6:
        /*0028*/ 	.word	index@(triton_poi_fused_convolution_6)
        /*002c*/ 	.word	0x00000000
.L_7:


//--------------------- .nv.info.triton_poi_fused_convolution_6 --------------------------
	.section	.nv.info.triton_poi_fused_convolution_6,"",@"SHT_CUDA_INFO"
	.sectionflags	@""
	.align	4


	//----- nvinfo : EIATTR_CUDA_API_VERSION
	.align		4
        /*0000*/ 	.byte	0x04, 0x37
        /*0002*/ 	.short	(.L_9 - .L_8)
.L_8:
        /*0004*/ 	.word	0x0000007c


	//----- nvinfo : EIATTR_KPARAM_INFO
	.align		4
.L_9:
        /*0008*/ 	.byte	0x04, 0x17
        /*000a*/ 	.short	(.L_11 - .L_10)
.L_10:
        /*000c*/ 	.word	0x00000000
        /*0010*/ 	.short	0x0004
        /*0012*/ 	.short	0x001c
        /*0014*/ 	.byte	0x00, 0xf0, 0x11, 0x00


	//----- nvinfo : EIATTR_KPARAM_INFO
	.align		4
.L_11:
        /*0018*/ 	.byte	0x04, 0x17
        /*001a*/ 	.short	(.L_13 - .L_12)
.L_12:
        /*001c*/ 	.word	0x00000000
        /*0020*/ 	.short	0x0003
        /*0022*/ 	.short	0x0018
        /*0024*/ 	.byte	0x00, 0xf0, 0x11, 0x00


	//----- nvinfo : EIATTR_KPARAM_INFO
	.align		4
.L_13:
        /*0028*/ 	.byte	0x04, 0x17
        /*002a*/ 	.short	(.L_15 - .L_14)
.L_14:
        /*002c*/ 	.word	0x00000000
        /*0030*/ 	.short	0x0002
        /*0032*/ 	.short	0x0010
        /*0034*/ 	.byte	0x00, 0xf4, 0x21, 0x00


	//----- nvinfo : EIATTR_KPARAM_INFO
	.align		4
.L_15:
        /*0038*/ 	.byte	0x04, 0x17
        /*003a*/ 	.short	(.L_17 - .L_16)
.L_16:
        /*003c*/ 	.word	0x00000000
        /*0040*/ 	.short	0x0001
        /*0042*/ 	.short	0x0008
        /*0044*/ 	.byte	0x00, 0xf4, 0x21, 0x00


	//----- nvinfo : EIATTR_KPARAM_INFO
	.align		4
.L_17:
        /*0048*/ 	.byte	0x04, 0x17
        /*004a*/ 	.short	(.L_19 - .L_18)
.L_18:
        /*004c*/ 	.word	0x00000000
        /*0050*/ 	.short	0x0000
        /*0052*/ 	.short	0x0000
        /*0054*/ 	.byte	0x00, 0xf4, 0x21, 0x00


	//----- nvinfo : EIATTR_SPARSE_MMA_MASK
	.align		4
.L_19:
        /*0058*/ 	.byte	0x03, 0x50
        /*005a*/ 	.short	0x0000


	//----- nvinfo : EIATTR_MAXREG_COUNT
	.align		4
        /*005c*/ 	.byte	0x03, 0x1b
        /*005e*/ 	.short	0x00ff


	//----- nvinfo : EIATTR_EXIT_INSTR_OFFSETS
	.align		4
        /*0060*/ 	.byte	0x04, 0x1c
        /*0062*/ 	.short	(.L_21 - .L_20)


	//   ....[0]....
.L_20:
        /*0064*/ 	.word	0x00000610


	//   ....[1]....
        /*0068*/ 	.word	0x00000660


	//----- nvinfo : EIATTR_REQNTID
	.align		4
.L_21:
        /*006c*/ 	.byte	0x04, 0x10
        /*006e*/ 	.short	(.L_23 - .L_22)
.L_22:
        /*0070*/ 	.word	0x00000080
        /*0074*/ 	.word	0x00000001
        /*0078*/ 	.word	0x00000001


	//----- nvinfo : EIATTR_CBANK_PARAM_SIZE
	.align		4
.L_23:
        /*007c*/ 	.byte	0x03, 0x19
        /*007e*/ 	.short	0x0020


	//----- nvinfo : EIATTR_PARAM_CBANK
	.align		4
        /*0080*/ 	.byte	0x04, 0x0a
        /*0082*/ 	.short	(.L_25 - .L_24)
	.align		4
.L_24:
        /*0084*/ 	.word	index@(.nv.constant0.triton_poi_fused_convolution_6)
        /*0088*/ 	.short	0x0210
        /*008a*/ 	.short	0x0020


	//----- nvinfo : EIATTR_SW_WAR
	.align		4
.L_25:
        /*008c*/ 	.byte	0x04, 0x36
        /*008e*/ 	.short	(.L_27 - .L_26)
.L_26:
        /*0090*/ 	.word	0x00000008
.L_27:


//--------------------- .nv.callgraph             --------------------------
	.section	.nv.callgraph,"",@"SHT_CUDA_CALLGRAPH"
	.align	4
	.sectionentsize	8
	.align		4
        /*0000*/ 	.word	0x00000000
	.align		4
        /*0004*/ 	.word	0xffffffff
	.align		4
        /*0008*/ 	.word	0x00000000
	.align		4
        /*000c*/ 	.word	0xfffffffe
	.align		4
        /*0010*/ 	.word	0x00000000
	.align		4
        /*0014*/ 	.word	0xfffffffd
	.align		4
        /*0018*/ 	.word	0x00000000
	.align		4
        /*001c*/ 	.word	0xfffffffc


//--------------------- .text.triton_poi_fused_convolution_6 --------------------------
	.section	.text.triton_poi_fused_convolution_6,"ax",@progbits
	.sectionflags	@"SHF_BARRIERS=1"
	.align	128
        .global         triton_poi_fused_convolution_6
        .type           triton_poi_fused_convolution_6,@function
        .size           triton_poi_fused_convolution_6,(.L_x_1 - triton_poi_fused_convolution_6)
        .other          triton_poi_fused_convolution_6,@"STO_CUDA_ENTRY STV_DEFAULT"
triton_poi_fused_convolution_6:
.text.triton_poi_fused_convolution_6:
[----:B------:R-:W0:Y:S01]  /*0000*/  LDC R1, c[0x0][0x28] ;  /* 0x00000a00ff017b82 */ /* 0x000e220000000800 */
[----:B------:R-:W1:Y:S07]  /*0010*/  S2R R0, SR_CTAID.Y ;  /* 0x0000000000007919 */ /* 0x000e6e0000002600 */
[----:B------:R-:W2:Y:S01]  /*0020*/  LDC.64 R22, c[0x0][0x210] ;  /* 0x00008400ff167b82 */ /* 0x000ea20000000a00 */
[----:B------:R-:W-:Y:S01]  /*0030*/  CS2R R12, SRZ ;  /* 0x00000000000c7805 */ /* 0x000fe2000001ff00 */
[----:B------:R-:W-:Y:S01]  /*0040*/  ULDC.64 UR6, c[0x0][0x208] ;  /* 0x0000820000067ab9 */ /* 0x000fe20000000a00 */
[----:B------:R-:W3:Y:S01]  /*0050*/  S2R R2, SR_TID.X ;  /* 0x0000000000027919 */ /* 0x000ee20000002100 */
[----:B------:R-:W4:Y:S01]  /*0060*/  S2R R6, SR_CTAID.X ;  /* 0x0000000000067919 */ /* 0x000f220000002500 */
[----:B-1----:R-:W-:-:S02]  /*0070*/  SHF.R.S32.HI R3, RZ, 0x1f, R0 ;  /* 0x0000001fff037819 */ /* 0x002fc40000011400 */
[----:B------:R-:W-:Y:S02]  /*0080*/  ISETP.GE.AND P0, PT, R0, 0x100, PT ;  /* 0x000001000000780c */ /* 0x000fe40003f06270 */
[----:B------:R-:W-:Y:S01]  /*0090*/  LEA.HI R5, R3, R0, RZ, 0x6 ;  /* 0x0000000003057211 */ /* 0x000fe200078f30ff */
[----:B---3--:R-:W-:Y:S01]  /*00a0*/  IMAD.SHL.U32 R4, R2, 0x4, RZ ;  /* 0x0000000402047824 */ /* 0x008fe200078e00ff */
[----:B----4-:R-:W-:-:S03]  /*00b0*/  SHF.L.U32 R3, R6, 0xa, RZ ;  /* 0x0000000a06037819 */ /* 0x010fc600000006ff */
[C---:B------:R-:W-:Y:S01]  /*00c0*/  IMAD.SHL.U32 R8, R5.reuse, 0x1000, RZ ;  /* 0x0000100005087824 */ /* 0x040fe200078e00ff */
[----:B------:R-:W-:Y:S02]  /*00d0*/  LOP3.LUT R6, R4, 0x1fc, RZ, 0xc0, !PT ;  /* 0x000001fc04067812 */ /* 0x000fe400078ec0ff */
[----:B------:R-:W-:Y:S02]  /*00e0*/  LOP3.LUT R7, R5, 0xffffffc0, RZ, 0xc0, !PT ;  /* 0xffffffc005077812 */ /* 0x000fe400078ec0ff */
[----:B------:R-:W-:Y:S02]  /*00f0*/  LOP3.LUT R4, R8, 0xfffc0000, RZ, 0xc0, !PT ;  /* 0xfffc000008047812 */ /* 0x000fe400078ec0ff */
[----:B------:R-:W-:Y:S02]  /*0100*/  CS2R R8, SRZ ;  /* 0x0000000000087805 */ /* 0x000fe4000001ff00 */
[----:B------:R-:W-:Y:S02]  /*0110*/  LOP3.LUT R29, R3, R6, RZ, 0xfc, !PT ;  /* 0x00000006031d7212 */ /* 0x000fe400078efcff */
[----:B------:R-:W-:-:S02]  /*0120*/  IADD3 R4, R4, R0, -R7 ;  /* 0x0000000004047210 */ /* 0x000fc40007ffe807 */
[----:B------:R-:W-:Y:S02]  /*0130*/  LOP3.LUT R5, R3, 0x200, R6, 0xfe, !PT ;  /* 0x0000020003057812 */ /* 0x000fe400078efe06 */
[----:B------:R-:W-:-:S03]  /*0140*/  LEA R25, R29, R4, 0x6 ;  /* 0x000000041d197211 */ /* 0x000fc600078e30ff */
[----:B------:R-:W-:Y:S01]  /*0150*/  IMAD R15, R5, 0x40, R4 ;  /* 0x00000040050f7824 */ /* 0x000fe200078e0204 */
[----:B------:R-:W-:Y:S01]  /*0160*/  IADD3 R7, R25, 0x80, RZ ;  /* 0x0000008019077810 */ /* 0x000fe20007ffe0ff */
[C---:B------:R-:W-:Y:S01]  /*0170*/  VIADD R27, R25.reuse, 0x40 ;  /* 0x00000040191b7836 */ /* 0x040fe20000000000 */
[----:B------:R-:W-:Y:S01]  /*0180*/  IADD3 R19, R25, 0x8040, RZ ;  /* 0x0000804019137810 */ /* 0x000fe20007ffe0ff */
[C---:B------:R-:W-:Y:S01]  /*0190*/  VIADD R17, R25.reuse, 0xc0 ;  /* 0x000000c019117836 */ /* 0x040fe20000000000 */
[----:B------:R-:W-:Y:S01]  /*01a0*/  IADD3 R11, R25, 0x80c0, RZ ;  /* 0x000080c0190b7810 */ /* 0x000fe20007ffe0ff */
[----:B------:R-:W-:Y:S02]  /*01b0*/  VIADD R21, R25, 0x8080 ;  /* 0x0000808019157836 */ /* 0x000fe40000000000 */
[----:B--2---:R-:W-:-:S04]  /*01c0*/  IMAD.WIDE R14, R15, 0x4, R22 ;  /* 0x000000040f0e7825 */ /* 0x004fc800078e0216 */
[--C-:B------:R-:W-:Y:S01]  /*01d0*/  IMAD.WIDE R24, R25, 0x4, R22.reuse ;  /* 0x0000000419187825 */ /* 0x100fe200078e0216 */
[----:B------:R1:W2:Y:S03]  /*01e0*/  @!P0 LDG.E.EL R12, desc[UR6][R14.64] ;  /* 0x000000060e0c8981 */ /* 0x0002a6000c2e1900 */
[--C-:B------:R-:W-:Y:S01]  /*01f0*/  IMAD.WIDE R26, R27, 0x4, R22.reuse ;  /* 0x000000041b1a7825 */ /* 0x100fe200078e0216 */
[----:B------:R3:W4:Y:S03]  /*0200*/  @!P0 LDG.E.EL R8, desc[UR6][R24.64] ;  /* 0x0000000618088981 */ /* 0x000726000c2e1900 */
[--C-:B------:R-:W-:Y:S01]  /*0210*/  IMAD.WIDE R6, R7, 0x4, R22.reuse ;  /* 0x0000000407067825 */ /* 0x100fe200078e0216 */
[----:B------:R5:W4:Y:S03]  /*0220*/  @!P0 LDG.E.EL R9, desc[UR6][R26.64] ;  /* 0x000000061a098981 */ /* 0x000b26000c2e1900 */
[--C-:B------:R-:W-:Y:S01]  /*0230*/  IMAD.WIDE R16, R17, 0x4, R22.reuse ;  /* 0x0000000411107825 */ /* 0x100fe200078e0216 */
[----:B-1----:R-:W-:Y:S01]  /*0240*/  CS2R R14, SRZ ;  /* 0x00000000000e7805 */ /* 0x002fe2000001ff00 */
[----:B------:R-:W1:Y:S02]  /*0250*/  S2UR UR5, SR_CgaCtaId ;  /* 0x00000000000579c3 */ /* 0x000e640000008800 */
[----:B------:R-:W-:-:S04]  /*0260*/  IMAD.WIDE R18, R19, 0x4, R22 ;  /* 0x0000000413127825 */ /* 0x000fc800078e0216 */
[--C-:B------:R-:W-:Y:S01]  /*0270*/  IMAD.WIDE R20, R21, 0x4, R22.reuse ;  /* 0x0000000415147825 */ /* 0x100fe200078e0216 */
[----:B------:R-:W2:Y:S01]  /*0280*/  @!P0 LDG.E.EL R13, desc[UR6][R18.64] ;  /* 0x00000006120d8981 */ /* 0x000ea2000c2e1900 */
[----:B---3--:R-:W3:Y:S02]  /*0290*/  LDC.64 R24, c[0x0][0x218] ;  /* 0x00008600ff187b82 */ /* 0x008ee40000000a00 */
[----:B------:R-:W-:Y:S01]  /*02a0*/  IMAD.WIDE R22, R11, 0x4, R22 ;  /* 0x000000040b167825 */ /* 0x000fe200078e0216 */
[----:B------:R-:W-:Y:S01]  /*02b0*/  CS2R R10, SRZ ;  /* 0x00000000000a7805 */ /* 0x000fe2000001ff00 */
[----:B------:R-:W2:Y:S04]  /*02c0*/  @!P0 LDG.E.EL R14, desc[UR6][R20.64] ;  /* 0x00000006140e8981 */ /* 0x000ea8000c2e1900 */
[----:B------:R-:W2:Y:S04]  /*02d0*/  @!P0 LDG.E.EL R15, desc[UR6][R22.64] ;  /* 0x00000006160f8981 */ /* 0x000ea8000c2e1900 */
[----:B------:R1:W4:Y:S04]  /*02e0*/  @!P0 LDG.E.EL R10, desc[UR6][R6.64] ;  /* 0x00000006060a8981 */ /* 0x000328000c2e1900 */
[----:B------:R3:W4:Y:S01]  /*02f0*/  @!P0 LDG.E.EL R11, desc[UR6][R16.64] ;  /* 0x00000006100b8981 */ /* 0x000722000c2e1900 */
[----:B-----5:R-:W5:Y:S01]  /*0300*/  S2R R26, SR_TID.X ;  /* 0x00000000001a7919 */ /* 0x020f620000002100 */
[----:B------:R-:W-:Y:S01]  /*0310*/  UMOV UR4, 0x400 ;  /* 0x0000040000047882 */ /* 0x000fe20000000000 */
[C---:B------:R-:W-:Y:S01]  /*0320*/  LEA R29, R0.reuse, R29, 0xc ;  /* 0x0000001d001d7211 */ /* 0x040fe200078e60ff */
[----:B-1----:R-:W-:Y:S01]  /*0330*/  UPRMT UR4, UR5, 0x654, UR4 ;  /* 0x0000065405047896 */ /* 0x002fe20008000004 */
[----:B------:R-:W-:Y:S01]  /*0340*/  IMAD R5, R0, 0x1000, R5 ;  /* 0x0000100000057824 */ /* 0x000fe200078e0205 */
[----:B------:R-:W1:Y:S02]  /*0350*/  LDC.64 R6, c[0x0][0x220] ;  /* 0x00008800ff067b82 */ /* 0x000e640000000a00 */
[----:B0--3--:R-:W-:-:S04]  /*0360*/  IMAD.WIDE R18, R29, 0x4, R24 ;  /* 0x000000041d127825 */ /* 0x009fc800078e0218 */
[----:B------:R-:W-:-:S04]  /*0370*/  IMAD.WIDE R24, R5, 0x4, R24 ;  /* 0x0000000405187825 */ /* 0x000fc800078e0218 */
[----:B-----5:R-:W-:-:S05]  /*0380*/  IMAD.SHL.U32 R27, R26, 0x4, RZ ;  /* 0x000000041a1b7824 */ /* 0x020fca00078e00ff */
[----:B------:R-:W-:-:S04]  /*0390*/  LOP3.LUT R27, R27, 0x1fc, RZ, 0xc0, !PT ;  /* 0x000001fc1b1b7812 */ /* 0x000fc800078ec0ff */
[----:B------:R-:W-:Y:S02]  /*03a0*/  LEA R17, R27, UR4, 0x2 ;  /* 0x000000041b117c11 */ /* 0x000fe4000f8e10ff */
[----:B------:R-:W-:-:S04]  /*03b0*/  LOP3.LUT R0, R26, 0x7f, RZ, 0xc0, !PT ;  /* 0x0000007f1a007812 */ /* 0x000fc800078ec0ff */
[----:B------:R-:W-:Y:S01]  /*03c0*/  LEA R0, R0, UR4, 0x2 ;  /* 0x0000000400007c11 */ /* 0x000fe2000f8e10ff */
[----:B----4-:R-:W-:Y:S04]  /*03d0*/  @!P0 STG.E.128 desc[UR6][R18.64], R8 ;  /* 0x0000000812008986 */ /* 0x010fe8000c101d06 */
[----:B------:R0:W-:Y:S04]  /*03e0*/  STS.128 [R17], R8 ;  /* 0x0000000811007388 */ /* 0x0001e80000000c00 */
[----:B--2---:R-:W-:Y:S01]  /*03f0*/  @!P0 STG.E.128 desc[UR6][R24.64], R12 ;  /* 0x0000000c18008986 */ /* 0x004fe2000c101d06 */
[----:B------:R-:W-:Y:S06]  /*0400*/  BAR.SYNC.DEFER_BLOCKING 0x0 ;  /* 0x0000000000007b1d */ /* 0x000fec0000010000 */
[----:B------:R-:W2:Y:S04]  /*0410*/  LDS R27, [R0] ;  /* 0x00000000001b7984 */ /* 0x000ea80000000800 */
[----:B------:R-:W3:Y:S04]  /*0420*/  LDS R29, [R0+0x200] ;  /* 0x00020000001d7984 */ /* 0x000ee80000000800 */
[----:B------:R-:W4:Y:S04]  /*0430*/  LDS R16, [R0+0x400] ;  /* 0x0004000000107984 */ /* 0x000f280000000800 */
[----:B------:R-:W5:Y:S01]  /*0440*/  LDS R5, [R0+0x600] ;  /* 0x0006000000057984 */ /* 0x000f620000000800 */
[----:B------:R-:W-:Y:S06]  /*0450*/  BAR.SYNC.DEFER_BLOCKING 0x0 ;  /* 0x0000000000007b1d */ /* 0x000fec0000010000 */
[----:B------:R1:W-:Y:S02]  /*0460*/  STS.128 [R17], R12 ;  /* 0x0000000c11007388 */ /* 0x0003e40000000c00 */
[----:B------:R-:W-:Y:S01]  /*0470*/  BAR.SYNC.DEFER_BLOCKING 0x0 ;  /* 0x0000000000007b1d */ /* 0x000fe20000010000 */
[----:B0-----:R-:W-:-:S05]  /*0480*/  LOP3.LUT R11, R3, 0x7f, R2, 0xf8, !PT ;  /* 0x0000007f030b7812 */ /* 0x001fca00078ef802 */
[----:B------:R-:W0:Y:S04]  /*0490*/  LDS R10, [R0] ;  /* 0x00000000000a7984 */ /* 0x000e280000000800 */
[----:B------:R-:W0:Y:S04]  /*04a0*/  LDS R9, [R0+0x200] ;  /* 0x0002000000097984 */ /* 0x000e280000000800 */
[----:B------:R-:W0:Y:S01]  /*04b0*/  LDS R8, [R0+0x400] ;  /* 0x0004000000087984 */ /* 0x000e220000000800 */
[----:B------:R-:W-:-:S04]  /*04c0*/  LEA R11, R11, R4, 0x6 ;  /* 0x000000040b0b7211 */ /* 0x000fc800078e30ff */
[----:B------:R-:W-:Y:S01]  /*04d0*/  IADD3 R3, R11, 0x4000, RZ ;  /* 0x000040000b037810 */ /* 0x000fe20007ffe0ff */
[C---:B------:R-:W-:Y:S01]  /*04e0*/  VIADD R21, R11.reuse, 0x2000 ;  /* 0x000020000b157836 */ /* 0x040fe20000000000 */
[----:B-1----:R-:W-:Y:S01]  /*04f0*/  IADD3 R15, R11, 0x8000, RZ ;  /* 0x000080000b0f7810 */ /* 0x002fe20007ffe0ff */
[C---:B------:R-:W-:Y:S01]  /*0500*/  VIADD R13, R11.reuse, 0x6000 ;  /* 0x000060000b0d7836 */ /* 0x040fe20000000000 */
[----:B------:R-:W-:Y:S01]  /*0510*/  IADD3 R17, R11, 0xc000, RZ ;  /* 0x0000c0000b117810 */ /* 0x000fe20007ffe0ff */
[----:B------:R-:W-:-:S04]  /*0520*/  IMAD.WIDE R18, R11, 0x4, R6 ;  /* 0x000000040b127825 */ /* 0x000fc800078e0206 */
[----:B------:R-:W-:-:S04]  /*0530*/  IMAD.WIDE R20, R21, 0x4, R6 ;  /* 0x0000000415147825 */ /* 0x000fc800078e0206 */
[----:B------:R-:W-:Y:S02]  /*0540*/  VIADD R23, R11, 0xa000 ;  /* 0x0000a0000b177836 */ /* 0x000fe40000000000 */
[--C-:B------:R-:W-:Y:S01]  /*0550*/  IMAD.WIDE R2, R3, 0x4, R6.reuse ;  /* 0x0000000403027825 */ /* 0x100fe200078e0206 */
[----:B--2---:R1:W-:Y:S03]  /*0560*/  @!P0 STG.E desc[UR6][R18.64], R27 ;  /* 0x0000001b12008986 */ /* 0x0043e6000c101906 */
[--C-:B------:R-:W-:Y:S01]  /*0570*/  IMAD.WIDE R12, R13, 0x4, R6.reuse ;  /* 0x000000040d0c7825 */ /* 0x100fe200078e0206 */
[----:B---3--:R2:W-:Y:S03]  /*0580*/  @!P0 STG.E desc[UR6][R20.64], R29 ;  /* 0x0000001d14008986 */ /* 0x0085e6000c101906 */
[--C-:B------:R-:W-:Y:S01]  /*0590*/  IMAD.WIDE R14, R15, 0x4, R6.reuse ;  /* 0x000000040f0e7825 */ /* 0x100fe200078e0206 */
[----:B----4-:R2:W-:Y:S03]  /*05a0*/  @!P0 STG.E desc[UR6][R2.64], R16 ;  /* 0x0000001002008986 */ /* 0x0105e6000c101906 */
[--C-:B------:R-:W-:Y:S01]  /*05b0*/  IMAD.WIDE R22, R23, 0x4, R6.reuse ;  /* 0x0000000417167825 */ /* 0x100fe200078e0206 */
[----:B-----5:R2:W-:Y:S03]  /*05c0*/  @!P0 STG.E desc[UR6][R12.64], R5 ;  /* 0x000000050c008986 */ /* 0x0205e6000c101906 */
[----:B-1----:R-:W-:Y:S01]  /*05d0*/  IMAD.WIDE R18, R17, 0x4, R6 ;  /* 0x0000000411127825 */ /* 0x002fe200078e0206 */
[----:B0-----:R2:W-:Y:S04]  /*05e0*/  @!P0 STG.E desc[UR6][R14.64], R10 ;  /* 0x0000000a0e008986 */ /* 0x0015e8000c101906 */
[----:B------:R2:W-:Y:S04]  /*05f0*/  @!P0 STG.E desc[UR6][R22.64], R9 ;  /* 0x0000000916008986 */ /* 0x0005e8000c101906 */
[----:B------:R2:W-:Y:S01]  /*0600*/  @!P0 STG.E desc[UR6][R18.64], R8 ;  /* 0x0000000812008986 */ /* 0x0005e2000c101906 */
[----:B------:R-:W-:Y:S05]  /*0610*/  @P0 EXIT ;  /* 0x000000000000094d */ /* 0x000fea0003800000 */
[----:B--2---:R-:W0:Y:S01]  /*0620*/  LDS R3, [R0+0x600] ;  /* 0x0006000000037984 */ /* 0x004e220000000800 */
[----:B------:R-:W-:-:S05]  /*0630*/  IADD3 R11, R11, 0xe000, RZ ;  /* 0x0000e0000b0b7810 */ /* 0x000fca0007ffe0ff */
[----:B------:R-:W-:-:S05]  /*0640*/  IMAD.WIDE R6, R11, 0x4, R6 ;  /* 0x000000040b067825 */ /* 0x000fca00078e0206 */
[----:B0-----:R-:W-:Y:S01]  /*0650*/  STG.E desc[UR6][R6.64], R3 ;  /* 0x0000000306007986 */ /* 0x001fe2000c101906 */
[----:B------:R-:W-:Y:S05]  /*0660*/  EXIT ;  /* 0x000000000000794d */ /* 0x000fea0003800000 */
.L_x_0:
[----:B------:R-:W-:-:S00]  /*0670*/  BRA `(.L_x_0) ;  /* 0xfffffffc00fc7947 */ /* 0x000fc0000383ffff */
[----:B------:R-:W-:-:S00]  /*0680*/  NOP ;  /* 0x0000000000007918 */ /* 0x000fc00000000000 */
[----:B------:R-:W-:-:S00]  /*0690*/  NOP ;  /* 0x0000000000007918 */ /* 0x000fc00000000000 */
[----:B------:R-:W-:-:S00]  /*06a0*/  NOP ;  /* 0x0000000000007918 */ /* 0x000fc00000000000 */
[----:B------:R-:W-:-:S00]  /*06b0*/  NOP ;  /* 0x0000000000007918 */ /* 0x000fc00000000000 */
[----:B------:R-:W-:-:S00]  /*06c0*/  NOP ;  /* 0x0000000000007918 */ /* 0x000fc00000000000 */
[----:B------:R-:W-:-:S00]  /*06d0*/  NOP ;  /* 0x0000000000007918 */ /* 0x000fc00000000000 */
[----:B------:R-:W-:-:S00]  /*06e0*/  NOP ;  /* 0x0000000000007918 */ /* 0x000fc00000000000 */
[----:B------:R-:W-:-:S00]  /*06f0*/  NOP ;  /* 0x0000000000007918 */ /* 0x000fc00000000000 */
.L_x_1:


//--------------------- .nv.shared.triton_poi_fused_convolution_6 --------------------------
	.section	.nv.shared.triton_poi_fused_convolution_6,"aw",@nobits
	.sectionflags	@""
	.align	16
	.zero		1024


//--------------------- .nv.constant0.triton_poi_fused_convolution_6 --------------------------
	.section	.nv.constant0.triton_poi_fused_convolution_6,"a",@progbits
	.sectionflags	@""
	.align	4
.nv.constant0.triton_poi_fused_convolution_6:
	.zero		560
